	.headerflags	@"EF_CUDA_TEXMODE_UNIFIED EF_CUDA_64BIT_ADDRESS EF_CUDA_ACCELERATORS EF_CUDA_SM90 EF_CUDA_VIRTUAL_SM(EF_CUDA_SM90)"
	.elftype	@"ET_EXEC"


//--------------------- .nv.info                  --------------------------
	.section	.nv.info,"",@"SHT_CUDA_INFO"
	.align	4


	//----- nvinfo : EIATTR_REGCOUNT
	.align		4
        /*0000*/ 	.byte	0x04, 0x2f
        /*0002*/ 	.short	(.L_3 - .L_2)
	.align		4
.L_2:
        /*0004*/ 	.word	index@(triton_poi_fused__native_batch_norm_legit_no_training_relu_1)
        /*0008*/ 	.word	0x00000012


	//----- nvinfo : EIATTR_MIN_STACK_SIZE
	.align		4
.L_3:
        /*000c*/ 	.byte	0x04, 0x12
        /*000e*/ 	.short	(.L_5 - .L_4)
	.align		4
.L_4:
        /*0010*/ 	.word	index@(triton_poi_fused__native_batch_norm_legit_no_training_relu_1)
        /*0014*/ 	.word	0x00000000


	//----- nvinfo : EIATTR_FRAME_SIZE
	.align		4
.L_5:
        /*0018*/ 	.byte	0x04, 0x11
        /*001a*/ 	.short	(.L_7 - .L_6)
	.align		4
.L_6:
        /*001c*/ 	.word	index@(triton_poi_fused__native_batch_norm_legit_no_training_relu_1)
        /*0020*/ 	.word	0x00000000


	//----- nvinfo : EIATTR_MIN_STACK_SIZE
	.align		4
.L_7:
        /*0024*/ 	.byte	0x04, 0x12
        /*0026*/ 	.short	(.L_9 - .L_8)
	.align		4
.L_8:
        /*0028*/ 	.word	index@(triton_poi_fused__native_batch_norm_legit_no_training_relu_1)
        /*002c*/ 	.word	0x00000000
.L_9:


//--------------------- .nv.info.triton_poi_fused__native_batch_norm_legit_no_training_relu_1 --------------------------
	.section	.nv.info.triton_poi_fused__native_batch_norm_legit_no_training_relu_1,"",@"SHT_CUDA_INFO"
	.sectionflags	@""
	.align	4


	//----- nvinfo : EIATTR_CUDA_API_VERSION
	.align		4
        /*0000*/ 	.byte	0x04, 0x37
        /*0002*/ 	.short	(.L_11 - .L_10)
.L_10:
        /*0004*/ 	.word	0x0000007c


	//----- nvinfo : EIATTR_KPARAM_INFO
	.align		4
.L_11:
        /*0008*/ 	.byte	0x04, 0x17
        /*000a*/ 	.short	(.L_13 - .L_12)
.L_12:
        /*000c*/ 	.word	0x00000000
        /*0010*/ 	.short	0x0006
        /*0012*/ 	.short	0x0030
        /*0014*/ 	.byte	0x00, 0xf0, 0x11, 0x00


	//----- nvinfo : EIATTR_KPARAM_INFO
	.align		4
.L_13:
        /*0018*/ 	.byte	0x04, 0x17
        /*001a*/ 	.short	(.L_15 - .L_14)
.L_14:
        /*001c*/ 	.word	0x00000000
        /*0020*/ 	.short	0x0005
        /*0022*/ 	.short	0x0028
        /*0024*/ 	.byte	0x00, 0xf4, 0x21, 0x00


	//----- nvinfo : EIATTR_KPARAM_INFO
	.align		4
.L_15:
        /*0028*/ 	.byte	0x04, 0x17
        /*002a*/ 	.short	(.L_17 - .L_16)
.L_16:
        /*002c*/ 	.word	0x00000000
        /*0030*/ 	.short	0x0004
        /*0032*/ 	.short	0x0020
        /*0034*/ 	.byte	0x00, 0xf4, 0x21, 0x00


	//----- nvinfo : EIATTR_KPARAM_INFO
	.align		4
.L_17:
        /*0038*/ 	.byte	0x04, 0x17
        /*003a*/ 	.short	(.L_19 - .L_18)
.L_18:
        /*003c*/ 	.word	0x00000000
        /*0040*/ 	.short	0x0003
        /*0042*/ 	.short	0x0018
        /*0044*/ 	.byte	0x00, 0xf4, 0x21, 0x00


	//----- nvinfo : EIATTR_KPARAM_INFO
	.align		4
.L_19:
        /*0048*/ 	.byte	0x04, 0x17
        /*004a*/ 	.short	(.L_21 - .L_20)
.L_20:
        /*004c*/ 	.word	0x00000000
        /*0050*/ 	.short	0x0002
        /*0052*/ 	.short	0x0010
        /*0054*/ 	.byte	0x00, 0xf4, 0x21, 0x00


	//----- nvinfo : EIATTR_KPARAM_INFO
	.align		4
.L_21:
        /*0058*/ 	.byte	0x04, 0x17
        /*005a*/ 	.short	(.L_23 - .L_22)
.L_22:
        /*005c*/ 	.word	0x00000000
        /*0060*/ 	.short	0x0001
        /*0062*/ 	.short	0x0008
        /*0064*/ 	.byte	0x00, 0xf4, 0x21, 0x00


	//----- nvinfo : EIATTR_KPARAM_INFO
	.align		4
.L_23:
        /*0068*/ 	.byte	0x04, 0x17
        /*006a*/ 	.short	(.L_25 - .L_24)
.L_24:
        /*006c*/ 	.word	0x00000000
        /*0070*/ 	.short	0x0000
        /*0072*/ 	.short	0x0000
        /*0074*/ 	.byte	0x00, 0xf4, 0x21, 0x00


	//----- nvinfo : EIATTR_SPARSE_MMA_MASK
	.align		4
.L_25:
        /*0078*/ 	.byte	0x03, 0x50
        /*007a*/ 	.short	0x0000


	//----- nvinfo : EIATTR_MAXREG_COUNT
	.align		4
        /*007c*/ 	.byte	0x03, 0x1b
        /*007e*/ 	.short	0x00ff


	//----- nvinfo : EIATTR_EXIT_INSTR_OFFSETS
	.align		4
        /*0080*/ 	.byte	0x04, 0x1c
        /*0082*/ 	.short	(.L_27 - .L_26)


	//   ....[0]....
.L_26:
        /*0084*/ 	.word	0x000003d0


	//----- nvinfo : EIATTR_REQNTID
	.align		4
.L_27:
        /*0088*/ 	.byte	0x04, 0x10
        /*008a*/ 	.short	(.L_29 - .L_28)
.L_28:
        /*008c*/ 	.word	0x00000080
        /*0090*/ 	.word	0x00000001
        /*0094*/ 	.word	0x00000001


	//----- nvinfo : EIATTR_CBANK_PARAM_SIZE
	.align		4
.L_29:
        /*0098*/ 	.byte	0x03, 0x19
        /*009a*/ 	.short	0x0034


	//----- nvinfo : EIATTR_PARAM_CBANK
	.align		4
        /*009c*/ 	.byte	0x04, 0x0a
        /*009e*/ 	.short	(.L_31 - .L_30)
	.align		4
.L_30:
        /*00a0*/ 	.word	index@(.nv.constant0.triton_poi_fused__native_batch_norm_legit_no_training_relu_1)
        /*00a4*/ 	.short	0x0210
        /*00a6*/ 	.short	0x0034


	//----- nvinfo : EIATTR_SW_WAR
	.align		4
.L_31:
        /*00a8*/ 	.byte	0x04, 0x36
        /*00aa*/ 	.short	(.L_33 - .L_32)
.L_32:
        /*00ac*/ 	.word	0x00000008
.L_33:


//--------------------- .nv.callgraph             --------------------------
	.section	.nv.callgraph,"",@"SHT_CUDA_CALLGRAPH"
	.align	4
	.sectionentsize	8
	.align		4
        /*0000*/ 	.word	0x00000000
	.align		4
        /*0004*/ 	.word	0xffffffff
	.align		4
        /*0008*/ 	.word	0x00000000
	.align		4
        /*000c*/ 	.word	0xfffffffe
	.align		4
        /*0010*/ 	.word	0x00000000
	.align		4
        /*0014*/ 	.word	0xfffffffd
	.align		4
        /*0018*/ 	.word	0x00000000
	.align		4
        /*001c*/ 	.word	0xfffffffc


//--------------------- .nv.constant4             --------------------------
	.section	.nv.constant4,"a",@progbits
	.align	8
	.align		8
.nv.constant4:
        /*0000*/ 	.dword	_$_str
	.align		8
        /*0008*/ 	.dword	_$_str_$_2


//--------------------- .text.triton_poi_fused__native_batch_norm_legit_no_training_relu_1 --------------------------
	.section	.text.triton_poi_fused__native_batch_norm_legit_no_training_relu_1,"ax",@progbits
	.align	128
        .global         triton_poi_fused__native_batch_norm_legit_no_training_relu_1
        .type           triton_poi_fused__native_batch_norm_legit_no_training_relu_1,@function
        .size           triton_poi_fused__native_batch_norm_legit_no_training_relu_1,(.L_x_1 - triton_poi_fused__native_batch_norm_legit_no_training_relu_1)
        .other          triton_poi_fused__native_batch_norm_legit_no_training_relu_1,@"STO_CUDA_ENTRY STV_DEFAULT"
triton_poi_fused__native_batch_norm_legit_no_training_relu_1:
.text.triton_poi_fused__native_batch_norm_legit_no_training_relu_1:
[----:B------:R-:W-:Y:S01]  /*0000*/  LDC R1, c[0x0][0x28] ;  /* 0x00000a00ff017b82 */ /* 0x000fe20000000800 */
[----:B------:R-:W1:Y:S07]  /*0010*/  S2R R0, SR_TID.X ;  /* 0x0000000000007919 */ /* 0x000e6e0000002100 */
[----:B------:R-:W2:Y:S01]  /*0020*/  LDC.64 R2, c[0x0][0x220] ;  /* 0x00008800ff027b82 */ /* 0x000ea20000000a00 */
[----:B------:R-:W-:Y:S01]  /*0030*/  ULDC.64 UR4, c[0x0][0x208] ;  /* 0x0000820000047ab9 */ /* 0x000fe20000000a00 */
[----:B------:R-:W3:Y:S06]  /*0040*/  S2R R7, SR_CTAID.X ;  /* 0x0000000000077919 */ /* 0x000eec0000002500 */
[----:B------:R-:W4:Y:S08]  /*0050*/  LDC.64 R8, c[0x0][0x228] ;  /* 0x00008a00ff087b82 */ /* 0x000f300000000a00 */
[----:B------:R-:W5:Y:S01]  /*0060*/  LDC.64 R10, c[0x0][0x230] ;  /* 0x00008c00ff0a7b82 */ /* 0x000f620000000a00 */
[----:B-1----:R-:W-:-:S02]  /*0070*/  SHF.L.U32 R0, R0, 0x1, RZ ;  /* 0x0000000100007819 */ /* 0x002fc400000006ff */
[----:B---3--:R-:W-:Y:S02]  /*0080*/  SHF.R.S32.HI R5, RZ, 0x17, R7 ;  /* 0x00000017ff057819 */ /* 0x008fe40000011407 */
[----:B------:R-:W-:Y:S02]  /*0090*/  LOP3.LUT R0, R0, 0xfe, RZ, 0xc0, !PT ;  /* 0x000000fe00007812 */ /* 0x000fe400078ec0ff */
[----:B------:R-:W-:Y:S02]  /*00a0*/  SGXT R5, R5, 0x1 ;  /* 0x000000010505781a */ /* 0x000fe40000000200 */
[----:B------:R-:W-:Y:S02]  /*00b0*/  LEA R0, R7, R0, 0x8 ;  /* 0x0000000007007211 */ /* 0x000fe400078e40ff */
[----:B------:R-:W1:Y:S02]  /*00c0*/  LDC.64 R6, c[0x0][0x218] ;  /* 0x00008600ff067b82 */ /* 0x000e640000000a00 */
[----:B------:R-:W-:-:S04]  /*00d0*/  LEA.HI R5, R5, R0, RZ, 0x9 ;  /* 0x0000000005057211 */ /* 0x000fc800078f48ff */
[----:B------:R-:W-:-:S04]  /*00e0*/  LOP3.LUT R5, R5, 0xfffffe00, RZ, 0xc0, !PT ;  /* 0xfffffe0005057812 */ /* 0x000fc800078ec0ff */
[----:B------:R-:W-:Y:S02]  /*00f0*/  IADD3 R13, R0, -R5, RZ ;  /* 0x80000005000d7210 */ /* 0x000fe40007ffe0ff */
[----:B------:R-:W3:Y:S03]  /*0100*/  LDC.64 R4, c[0x0][0x210] ;  /* 0x00008400ff047b82 */ /* 0x000ee60000000a00 */
[----:B--2---:R-:W-:-:S06]  /*0110*/  IMAD.WIDE R2, R13, 0x4, R2 ;  /* 0x000000040d027825 */ /* 0x004fcc00078e0202 */
[----:B------:R-:W2:Y:S01]  /*0120*/  LDG.E.EL.64 R2, desc[UR4][R2.64] ;  /* 0x0000000402027981 */ /* 0x000ea2000c2e1b00 */
[----:B-1----:R-:W-:-:S04]  /*0130*/  IMAD.WIDE R6, R13, 0x4, R6 ;  /* 0x000000040d067825 */ /* 0x002fc800078e0206 */
[C---:B----4-:R-:W-:Y:S02]  /*0140*/  IMAD.WIDE R8, R13.reuse, 0x4, R8 ;  /* 0x000000040d087825 */ /* 0x050fe400078e0208 */
[----:B------:R-:W4:Y:S02]  /*0150*/  LDG.E.EL.64 R6, desc[UR4][R6.64] ;  /* 0x0000000406067981 */ /* 0x000f24000c2e1b00 */
[----:B-----5:R-:W-:Y:S02]  /*0160*/  IMAD.WIDE R10, R13, 0x4, R10 ;  /* 0x000000040d0a7825 */ /* 0x020fe400078e020a */
[----:B------:R-:W5:Y:S02]  /*0170*/  LDG.E.EL.64 R8, desc[UR4][R8.64] ;  /* 0x0000000408087981 */ /* 0x000f64000c2e1b00 */
[----:B---3--:R-:W-:Y:S02]  /*0180*/  IMAD.WIDE R4, R0, 0x4, R4 ;  /* 0x0000000400047825 */ /* 0x008fe400078e0204 */
[----:B------:R-:W5:Y:S04]  /*0190*/  LDG.E.EL.64 R10, desc[UR4][R10.64] ;  /* 0x000000040a0a7981 */ /* 0x000f68000c2e1b00 */
[----:B------:R-:W4:Y:S01]  /*01a0*/  LDG.E.64 R4, desc[UR4][R4.64] ;  /* 0x0000000404047981 */ /* 0x000f22000c1e1b00 */
[----:B------:R-:W-:Y:S01]  /*01b0*/  HFMA2.MMA R14, -RZ, RZ, 1.625, 0 ;  /* 0x3e800000ff0e7435 */ /* 0x000fe200000001ff */
[----:B--2---:R-:W-:Y:S01]  /*01c0*/  FADD R2, R2, 9.9999997473787516356e-06 ;  /* 0x3727c5ac02027421 */ /* 0x004fe20000000000 */
[----:B------:R-:W-:-:S03]  /*01d0*/  FADD R3, R3, 9.9999997473787516356e-06 ;  /* 0x3727c5ac03037421 */ /* 0x000fc60000000000 */
[----:B------:R-:W1:Y:S08]  /*01e0*/  MUFU.SQRT R12, R2 ;  /* 0x00000002000c7308 */ /* 0x000e700000002000 */
[----:B------:R2:W3:Y:S01]  /*01f0*/  MUFU.SQRT R13, R3 ;  /* 0x00000003000d7308 */ /* 0x0004e20000002000 */
[C---:B-1----:R-:W-:Y:S02]  /*0200*/  FSETP.GT.AND P0, PT, R12.reuse, 8.50705917302346158658e+37, PT ;  /* 0x7e8000000c00780b */ /* 0x042fe40003f04000 */
[----:B------:R-:W-:Y:S01]  /*0210*/  FSETP.GEU.AND P2, PT, R12, 1.175494350822287508e-38, PT ;  /* 0x008000000c00780b */ /* 0x000fe20003f4e000 */
[----:B--2---:R-:W1:Y:S01]  /*0220*/  LDC.64 R2, c[0x0][0x238] ;  /* 0x00008e00ff027b82 */ /* 0x004e620000000a00 */
[----:B---3--:R-:W-:-:S02]  /*0230*/  FSETP.GT.AND P1, PT, R13, 8.50705917302346158658e+37, PT ;  /* 0x7e8000000d00780b */ /* 0x008fc40003f24000 */
[----:B------:R-:W-:-:S07]  /*0240*/  FSETP.GEU.AND P3, PT, R13, 1.175494350822287508e-38, PT ;  /* 0x008000000d00780b */ /* 0x000fce0003f6e000 */
[----:B------:R-:W-:-:S04]  /*0250*/  @P0 FMUL R12, R12, 0.25 ;  /* 0x3e8000000c0c0820 */ /* 0x000fc80000400000 */
[----:B------:R-:W-:Y:S01]  /*0260*/  @!P2 FMUL R12, R12, 16777216 ;  /* 0x4b8000000c0ca820 */ /* 0x000fe20000400000 */
[----:B------:R-:W-:-:S04]  /*0270*/  @P1 FMUL R13, R13, 0.25 ;  /* 0x3e8000000d0d1820 */ /* 0x000fc80000400000 */
[----:B------:R-:W-:Y:S01]  /*0280*/  @!P3 FMUL R13, R13, 16777216 ;  /* 0x4b8000000d0db820 */ /* 0x000fe20000400000 */
[----:B------:R-:W2:Y:S01]  /*0290*/  MUFU.RCP R12, R12 ;  /* 0x0000000c000c7308 */ /* 0x000ea20000001000 */
[----:B------:R-:W-:-:S07]  /*02a0*/  FSEL R15, R14, 1, P0 ;  /* 0x3f8000000e0f7808 */ /* 0x000fce0000000000 */
[----:B------:R-:W3:Y:S01]  /*02b0*/  MUFU.RCP R13, R13 ;  /* 0x0000000d000d7308 */ /* 0x000ee20000001000 */
[----:B------:R-:W-:Y:S01]  /*02c0*/  FSEL R14, R14, 1, P1 ;  /* 0x3f8000000e0e7808 */ /* 0x000fe20000800000 */
[----:B------:R-:W-:-:S04]  /*02d0*/  @!P2 FMUL R15, R15, 16777216 ;  /* 0x4b8000000f0fa820 */ /* 0x000fc80000400000 */
[----:B------:R-:W-:Y:S01]  /*02e0*/  @!P3 FMUL R14, R14, 16777216 ;  /* 0x4b8000000e0eb820 */ /* 0x000fe20000400000 */
[----:B----4-:R-:W-:Y:S01]  /*02f0*/  FADD R5, R5, -R7 ;  /* 0x8000000705057221 */ /* 0x010fe20000000000 */
[----:B------:R-:W-:Y:S01]  /*0300*/  FADD R4, R4, -R6 ;  /* 0x8000000604047221 */ /* 0x000fe20000000000 */
[----:B--2---:R-:W-:Y:S01]  /*0310*/  FMUL R15, R12, R15 ;  /* 0x0000000f0c0f7220 */ /* 0x004fe20000400000 */
[----:B---3--:R-:W-:-:S03]  /*0320*/  FMUL R14, R13, R14 ;  /* 0x0000000e0d0e7220 */ /* 0x008fc60000400000 */
[----:B------:R-:W-:Y:S01]  /*0330*/  FMUL R15, R4, R15 ;  /* 0x0000000f040f7220 */ /* 0x000fe20000400000 */
[----:B------:R-:W-:-:S03]  /*0340*/  FMUL R14, R5, R14 ;  /* 0x0000000e050e7220 */ /* 0x000fc60000400000 */
[----:B-----5:R-:W-:Y:S01]  /*0350*/  FFMA R8, R8, R15, R10 ;  /* 0x0000000f08087223 */ /* 0x020fe2000000000a */
[----:B------:R-:W-:-:S04]  /*0360*/  FFMA R9, R9, R14, R11 ;  /* 0x0000000e09097223 */ /* 0x000fc8000000000b */
[----:B------:R-:W-:Y:S02]  /*0370*/  FSETP.GEU.AND P0, PT, R8, RZ, PT ;  /* 0x000000ff0800720b */ /* 0x000fe40003f0e000 */
[C---:B------:R-:W-:Y:S01]  /*0380*/  FSETP.GEU.AND P1, PT, R9.reuse, RZ, PT ;  /* 0x000000ff0900720b */ /* 0x040fe20003f2e000 */
[----:B-1----:R-:W-:Y:S01]  /*0390*/  IMAD.WIDE R2, R0, 0x4, R2 ;  /* 0x0000000400027825 */ /* 0x002fe200078e0202 */
[----:B------:R-:W-:Y:S02]  /*03a0*/  FSEL R8, R8, RZ, P0 ;  /* 0x000000ff08087208 */ /* 0x000fe40000000000 */
[----:B------:R-:W-:-:S05]  /*03b0*/  FSEL R9, R9, RZ, P1 ;  /* 0x000000ff09097208 */ /* 0x000fca0000800000 */
[----:B------:R-:W-:Y:S01]  /*03c0*/  STG.E.64 desc[UR4][R2.64], R8 ;  /* 0x0000000802007986 */ /* 0x000fe2000c101b04 */
[----:B------:R-:W-:Y:S05]  /*03d0*/  EXIT ;  /* 0x000000000000794d */ /* 0x000fea0003800000 */
.L_x_0:
[----:B------:R-:W-:-:S00]  /*03e0*/  BRA `(.L_x_0) ;  /* 0xfffffffc00fc7947 */ /* 0x000fc0000383ffff */
[----:B------:R-:W-:-:S00]  /*03f0*/  NOP ;  /* 0x0000000000007918 */ /* 0x000fc00000000000 */
        /* <DEDUP_REMOVED lines=8> */
.L_x_1:


//--------------------- .nv.global.init           --------------------------
	.section	.nv.global.init,"aw",@progbits
.nv.global.init:
	.type		_$_str,@object
	.size		_$_str,(_$_str_$_2 - _$_str)
_$_str:
        /*0000*/ 	.byte	0x5f, 0x5f, 0x43, 0x55, 0x44, 0x41, 0x5f, 0x46, 0x54, 0x5a, 0x00
	.type		_$_str_$_2,@object
	.size		_$_str_$_2,(.L_1 - _$_str_$_2)
_$_str_$_2:
        /*000b*/ 	.byte	0x5f, 0x5f, 0x43, 0x55, 0x44, 0x41, 0x5f, 0x50, 0x52, 0x45, 0x43, 0x5f, 0x53, 0x51, 0x52, 0x54
        /*001b*/ 	.byte	0x00
.L_1:


//--------------------- .nv.constant0.triton_poi_fused__native_batch_norm_legit_no_training_relu_1 --------------------------
	.section	.nv.constant0.triton_poi_fused__native_batch_norm_legit_no_training_relu_1,"a",@progbits
	.sectionflags	@""
	.align	4
.nv.constant0.triton_poi_fused__native_batch_norm_legit_no_training_relu_1:
	.zero		580
